	.headerflags	@"EF_CUDA_TEXMODE_UNIFIED EF_CUDA_64BIT_ADDRESS EF_CUDA_ACCELERATORS EF_CUDA_SM90 EF_CUDA_VIRTUAL_SM(EF_CUDA_SM90)"
	.elftype	@"ET_EXEC"


//--------------------- .nv.info                  --------------------------
	.section	.nv.info,"",@"SHT_CUDA_INFO"
	.align	4


	//----- nvinfo : EIATTR_REGCOUNT
	.align		4
        /*0000*/ 	.byte	0x04, 0x2f
        /*0002*/ 	.short	(.L_1 - .L_0)
	.align		4
.L_0:
        /*0004*/ 	.word	index@(triton_poi_fused_max_pool2d_with_indices_4)
        /*0008*/ 	.word	0x00000010


	//----- nvinfo : EIATTR_MIN_STACK_SIZE
	.align		4
.L_1:
        /*000c*/ 	.byte	0x04, 0x12
        /*000e*/ 	.short	(.L_3 - .L_2)
	.align		4
.L_2:
        /*0010*/ 	.word	index@(triton_poi_fused_max_pool2d_with_indices_4)
        /*0014*/ 	.word	0x00000000


	//----- nvinfo : EIATTR_FRAME_SIZE
	.align		4
.L_3:
        /*0018*/ 	.byte	0x04, 0x11
        /*001a*/ 	.short	(.L_5 - .L_4)
	.align		4
.L_4:
        /*001c*/ 	.word	index@(triton_poi_fused_max_pool2d_with_indices_4)
        /*0020*/ 	.word	0x00000000


	//----- nvinfo : EIATTR_MIN_STACK_SIZE
	.align		4
.L_5:
        /*0024*/ 	.byte	0x04, 0x12
        /*0026*/ 	.short	(.L_7 - .L_6)
	.align		4
.L_6:
        /*0028*/ 	.word	index@(triton_poi_fused_max_pool2d_with_indices_4)
        /*002c*/ 	.word	0x00000000
.L_7:


//--------------------- .nv.info.triton_poi_fused_max_pool2d_with_indices_4 --------------------------
	.section	.nv.info.triton_poi_fused_max_pool2d_with_indices_4,"",@"SHT_CUDA_INFO"
	.sectionflags	@""
	.align	4


	//----- nvinfo : EIATTR_CUDA_API_VERSION
	.align		4
        /*0000*/ 	.byte	0x04, 0x37
        /*0002*/ 	.short	(.L_9 - .L_8)
.L_8:
        /*0004*/ 	.word	0x0000007c


	//----- nvinfo : EIATTR_KPARAM_INFO
	.align		4
.L_9:
        /*0008*/ 	.byte	0x04, 0x17
        /*000a*/ 	.short	(.L_11 - .L_10)
.L_10:
        /*000c*/ 	.word	0x00000000
        /*0010*/ 	.short	0x0003
        /*0012*/ 	.short	0x0018
        /*0014*/ 	.byte	0x00, 0xf0, 0x11, 0x00


	//----- nvinfo : EIATTR_KPARAM_INFO
	.align		4
.L_11:
        /*0018*/ 	.byte	0x04, 0x17
        /*001a*/ 	.short	(.L_13 - .L_12)
.L_12:
        /*001c*/ 	.word	0x00000000
        /*0020*/ 	.short	0x0002
        /*0022*/ 	.short	0x0010
        /*0024*/ 	.byte	0x00, 0xf4, 0x21, 0x00


	//----- nvinfo : EIATTR_KPARAM_INFO
	.align		4
.L_13:
        /*0028*/ 	.byte	0x04, 0x17
        /*002a*/ 	.short	(.L_15 - .L_14)
.L_14:
        /*002c*/ 	.word	0x00000000
        /*0030*/ 	.short	0x0001
        /*0032*/ 	.short	0x0008
        /*0034*/ 	.byte	0x00, 0xf4, 0x21, 0x00


	//----- nvinfo : EIATTR_KPARAM_INFO
	.align		4
.L_15:
        /*0038*/ 	.byte	0x04, 0x17
        /*003a*/ 	.short	(.L_17 - .L_16)
.L_16:
        /*003c*/ 	.word	0x00000000
        /*0040*/ 	.short	0x0000
        /*0042*/ 	.short	0x0000
        /*0044*/ 	.byte	0x00, 0xf4, 0x21, 0x00


	//----- nvinfo : EIATTR_SPARSE_MMA_MASK
	.align		4
.L_17:
        /*0048*/ 	.byte	0x03, 0x50
        /*004a*/ 	.short	0x0000


	//----- nvinfo : EIATTR_MAXREG_COUNT
	.align		4
        /*004c*/ 	.byte	0x03, 0x1b
        /*004e*/ 	.short	0x00ff


	//----- nvinfo : EIATTR_EXIT_INSTR_OFFSETS
	.align		4
        /*0050*/ 	.byte	0x04, 0x1c
        /*0052*/ 	.short	(.L_19 - .L_18)


	//   ....[0]....
.L_18:
        /*0054*/ 	.word	0x00000360


	//   ....[1]....
        /*0058*/ 	.word	0x00000380


	//----- nvinfo : EIATTR_REQNTID
	.align		4
.L_19:
        /*005c*/ 	.byte	0x04, 0x10
        /*005e*/ 	.short	(.L_21 - .L_20)
.L_20:
        /*0060*/ 	.word	0x00000080
        /*0064*/ 	.word	0x00000001
        /*0068*/ 	.word	0x00000001


	//----- nvinfo : EIATTR_CBANK_PARAM_SIZE
	.align		4
.L_21:
        /*006c*/ 	.byte	0x03, 0x19
        /*006e*/ 	.short	0x001c


	//----- nvinfo : EIATTR_PARAM_CBANK
	.align		4
        /*0070*/ 	.byte	0x04, 0x0a
        /*0072*/ 	.short	(.L_23 - .L_22)
	.align		4
.L_22:
        /*0074*/ 	.word	index@(.nv.constant0.triton_poi_fused_max_pool2d_with_indices_4)
        /*0078*/ 	.short	0x0210
        /*007a*/ 	.short	0x001c


	//----- nvinfo : EIATTR_SW_WAR
	.align		4
.L_23:
        /*007c*/ 	.byte	0x04, 0x36
        /*007e*/ 	.short	(.L_25 - .L_24)
.L_24:
        /*0080*/ 	.word	0x00000008
.L_25:


//--------------------- .nv.callgraph             --------------------------
	.section	.nv.callgraph,"",@"SHT_CUDA_CALLGRAPH"
	.align	4
	.sectionentsize	8
	.align		4
        /*0000*/ 	.word	0x00000000
	.align		4
        /*0004*/ 	.word	0xffffffff
	.align		4
        /*0008*/ 	.word	0x00000000
	.align		4
        /*000c*/ 	.word	0xfffffffe
	.align		4
        /*0010*/ 	.word	0x00000000
	.align		4
        /*0014*/ 	.word	0xfffffffd
	.align		4
        /*0018*/ 	.word	0x00000000
	.align		4
        /*001c*/ 	.word	0xfffffffc


//--------------------- .text.triton_poi_fused_max_pool2d_with_indices_4 --------------------------
	.section	.text.triton_poi_fused_max_pool2d_with_indices_4,"ax",@progbits
	.align	128
        .global         triton_poi_fused_max_pool2d_with_indices_4
        .type           triton_poi_fused_max_pool2d_with_indices_4,@function
        .size           triton_poi_fused_max_pool2d_with_indices_4,(.L_x_1 - triton_poi_fused_max_pool2d_with_indices_4)
        .other          triton_poi_fused_max_pool2d_with_indices_4,@"STO_CUDA_ENTRY STV_DEFAULT"
triton_poi_fused_max_pool2d_with_indices_4:
.text.triton_poi_fused_max_pool2d_with_indices_4:
[----:B------:R-:W0:Y:S02]  /*0000*/  LDC R1, c[0x0][0x28] ;  /* 0x00000a00ff017b82 */ /* 0x000e240000000800 */
[----:B------:R-:W1:Y:S01]  /*0010*/  S2R R0, SR_TID.X ;  /* 0x0000000000007919 */ /* 0x000e620000002100 */
[----:B------:R-:W-:Y:S01]  /*0020*/  IMAD.MOV.U32 R10, RZ, RZ, RZ ;  /* 0x000000ffff0a7224 */ /* 0x000fe200078e00ff */
[----:B------:R-:W-:Y:S01]  /*0030*/  ULDC.64 UR4, c[0x0][0x208] ;  /* 0x0000820000047ab9 */ /* 0x000fe20000000a00 */
[----:B------:R-:W2:Y:S01]  /*0040*/  S2R R3, SR_CTAID.X ;  /* 0x0000000000037919 */ /* 0x000ea20000002500 */
[----:B------:R-:W-:Y:S01]  /*0050*/  CS2R R12, SRZ ;  /* 0x00000000000c7805 */ /* 0x000fe2000001ff00 */
[----:B------:R-:W-:Y:S01]  /*0060*/  ULDC.64 UR6, c[0x0][0x220] ;  /* 0x0000880000067ab9 */ /* 0x000fe20000000a00 */
[----:B-1----:R-:W-:-:S05]  /*0070*/  LOP3.LUT R0, R0, 0x7f, RZ, 0xc0, !PT ;  /* 0x0000007f00007812 */ /* 0x002fca00078ec0ff */
[----:B--2---:R-:W-:Y:S02]  /*0080*/  IMAD R0, R3, 0x80, R0 ;  /* 0x0000008003007824 */ /* 0x004fe400078e0200 */
[----:B------:R-:W1:Y:S03]  /*0090*/  LDC.64 R2, c[0x0][0x210] ;  /* 0x00008400ff027b82 */ /* 0x000e660000000a00 */
[----:B------:R-:W-:Y:S02]  /*00a0*/  SHF.R.S32.HI R5, RZ, 0x1f, R0 ;  /* 0x0000001fff057819 */ /* 0x000fe40000011400 */
[----:B------:R-:W-:Y:S02]  /*00b0*/  ISETP.GE.AND P0, PT, R0, 0x100, PT ;  /* 0x000001000000780c */ /* 0x000fe40003f06270 */
[----:B------:R-:W-:-:S05]  /*00c0*/  LEA.HI R5, R5, R0, RZ, 0x6 ;  /* 0x0000000005057211 */ /* 0x000fca00078f30ff */
[C---:B------:R-:W-:Y:S01]  /*00d0*/  IMAD.SHL.U32 R4, R5.reuse, 0x4, RZ ;  /* 0x0000000405047824 */ /* 0x040fe200078e00ff */
[----:B------:R-:W-:-:S04]  /*00e0*/  LOP3.LUT R5, R5, 0xffffffc0, RZ, 0xc0, !PT ;  /* 0xffffffc005057812 */ /* 0x000fc800078ec0ff */
[----:B------:R-:W-:-:S04]  /*00f0*/  LOP3.LUT R4, R4, 0xffffff00, RZ, 0xc0, !PT ;  /* 0xffffff0004047812 */ /* 0x000fc800078ec0ff */
[----:B------:R-:W-:-:S05]  /*0100*/  IADD3 R11, R4, R0, -R5 ;  /* 0x00000000040b7210 */ /* 0x000fca0007ffe805 */
[----:B-1----:R-:W-:-:S04]  /*0110*/  IMAD.WIDE R4, R11, 0x4, R2 ;  /* 0x000000040b047825 */ /* 0x002fc800078e0202 */
[C---:B------:R-:W-:Y:S01]  /*0120*/  VIADD R7, R11.reuse, 0x40 ;  /* 0x000000400b077836 */ /* 0x040fe20000000000 */
[----:B------:R-:W2:Y:S01]  /*0130*/  @!P0 LDG.E R10, desc[UR4][R4.64] ;  /* 0x00000004040a8981 */ /* 0x000ea2000c1e1900 */
[----:B------:R-:W-:Y:S02]  /*0140*/  VIADD R9, R11, 0x80 ;  /* 0x000000800b097836 */ /* 0x000fe40000000000 */
[----:B------:R-:W-:-:S05]  /*0150*/  IMAD.WIDE R6, R7, 0x4, R2 ;  /* 0x0000000407067825 */ /* 0x000fca00078e0202 */
[----:B------:R1:W3:Y:S01]  /*0160*/  @!P0 LDG.E R12, desc[UR4][R6.64] ;  /* 0x00000004060c8981 */ /* 0x0002e2000c1e1900 */
[----:B------:R-:W-:-:S04]  /*0170*/  IMAD.WIDE R8, R9, 0x4, R2 ;  /* 0x0000000409087825 */ /* 0x000fc800078e0202 */
[----:B------:R-:W-:Y:S01]  /*0180*/  VIADD R11, R11, 0xc0 ;  /* 0x000000c00b0b7836 */ /* 0x000fe20000000000 */
[----:B------:R-:W4:Y:S03]  /*0190*/  @!P0 LDG.E R13, desc[UR4][R8.64] ;  /* 0x00000004080d8981 */ /* 0x000f26000c1e1900 */
[----:B------:R-:W-:Y:S01]  /*01a0*/  IMAD.WIDE R2, R11, 0x4, R2 ;  /* 0x000000040b027825 */ /* 0x000fe200078e0202 */
[----:B-1----:R-:W1:Y:S03]  /*01b0*/  LDC.64 R6, c[0x0][0x218] ;  /* 0x00008600ff067b82 */ /* 0x002e660000000a00 */
[----:B------:R-:W-:-:S06]  /*01c0*/  IMAD.MOV.U32 R11, RZ, RZ, RZ ;  /* 0x000000ffff0b7224 */ /* 0x000fcc00078e00ff */
[----:B------:R5:W4:Y:S01]  /*01d0*/  @!P0 LDG.E R11, desc[UR4][R2.64] ;  /* 0x00000004020b8981 */ /* 0x000b22000c1e1900 */
[----:B--2---:R-:W-:-:S04]  /*01e0*/  SEL R10, R10, 0xff800000, !P0 ;  /* 0xff8000000a0a7807 */ /* 0x004fc80004000000 */
[C---:B------:R-:W-:Y:S02]  /*01f0*/  FSETP.NE.AND P1, PT, R10.reuse, -INF , PT ;  /* 0xff8000000a00780b */ /* 0x040fe40003f25000 */
[----:B------:R-:W-:Y:S02]  /*0200*/  FSETP.NAN.AND P2, PT, R10, R10, PT ;  /* 0x0000000a0a00720b */ /* 0x000fe40003f48000 */
[----:B---3--:R-:W-:Y:S02]  /*0210*/  SEL R5, R12, 0xff800000, !P0 ;  /* 0xff8000000c057807 */ /* 0x008fe40004000000 */
[----:B-----5:R-:W-:Y:S02]  /*0220*/  SEL R2, RZ, 0x4, !P1 ;  /* 0x00000004ff027807 */ /* 0x020fe40004800000 */
[----:B------:R-:W-:Y:S02]  /*0230*/  FSETP.NAN.AND P4, PT, R5, R5, PT ;  /* 0x000000050500720b */ /* 0x000fe40003f88000 */
[----:B----4-:R-:W-:-:S03]  /*0240*/  SEL R4, R13, 0xff800000, !P0 ;  /* 0xff8000000d047807 */ /* 0x010fc60004000000 */
[----:B------:R-:W-:Y:S02]  /*0250*/  @!P1 FSEL R10, R10, -INF , P2 ;  /* 0xff8000000a0a9808 */ /* 0x000fe40001000000 */
[----:B------:R-:W-:Y:S02]  /*0260*/  FSETP.NAN.AND P2, PT, R4, R4, PT ;  /* 0x000000040400720b */ /* 0x000fe40003f48000 */
[----:B------:R-:W-:-:S04]  /*0270*/  FSETP.GEU.AND P3, PT, R10, R5, PT ;  /* 0x000000050a00720b */ /* 0x000fc80003f6e000 */
[----:B------:R-:W-:Y:S02]  /*0280*/  @!P4 FSEL R5, R5, R10, !P3 ;  /* 0x0000000a0505c208 */ /* 0x000fe40005800000 */
[----:B------:R-:W-:Y:S02]  /*0290*/  SEL R11, R11, 0xff800000, !P0 ;  /* 0xff8000000b0b7807 */ /* 0x000fe40004000000 */
[----:B------:R-:W-:Y:S02]  /*02a0*/  FSETP.GEU.AND P4, PT, R5, R4, PT ;  /* 0x000000040500720b */ /* 0x000fe40003f8e000 */
[----:B------:R-:W-:Y:S02]  /*02b0*/  FSETP.NAN.AND P5, PT, R11, R11, PT ;  /* 0x0000000b0b00720b */ /* 0x000fe40003fa8000 */
[----:B------:R-:W-:Y:S02]  /*02c0*/  @!P2 FSEL R4, R4, R5, !P4 ;  /* 0x000000050404a208 */ /* 0x000fe40006000000 */
[----:B------:R-:W-:Y:S01]  /*02d0*/  SEL R5, R2, 0x5, P3 ;  /* 0x0000000502057807 */ /* 0x000fe20001800000 */
[----:B-1----:R-:W-:Y:S01]  /*02e0*/  IMAD.WIDE R2, R0, 0x4, R6 ;  /* 0x0000000400027825 */ /* 0x002fe200078e0206 */
[----:B------:R-:W-:-:S02]  /*02f0*/  FSETP.GEU.AND P1, PT, R4, R11, PT ;  /* 0x0000000b0400720b */ /* 0x000fc40003f2e000 */
[----:B------:R-:W-:-:S04]  /*0300*/  SEL R6, R5, 0x7, P4 ;  /* 0x0000000705067807 */ /* 0x000fc80002000000 */
[----:B------:R-:W-:Y:S02]  /*0310*/  SEL R7, R6, 0x8, P1 ;  /* 0x0000000806077807 */ /* 0x000fe40000800000 */
[----:B------:R-:W-:Y:S02]  /*0320*/  @!P5 SEL R11, R11, R4, !P1 ;  /* 0x000000040b0bd207 */ /* 0x000fe40004800000 */
[----:B------:R-:W-:-:S03]  /*0330*/  IADD3 R4, P2, R0, UR6, RZ ;  /* 0x0000000600047c10 */ /* 0x000fc6000ff5e0ff */
[----:B------:R1:W-:Y:S01]  /*0340*/  @!P0 STG.E desc[UR4][R2.64], R11 ;  /* 0x0000000b02008986 */ /* 0x0003e2000c101904 */
[----:B------:R-:W-:Y:S01]  /*0350*/  LEA.HI.X.SX32 R5, R0, UR7, 0x1, P2 ;  /* 0x0000000700057c11 */ /* 0x000fe200090f0eff */
[----:B------:R-:W-:Y:S08]  /*0360*/  @P0 EXIT ;  /* 0x000000000000094d */ /* 0x000ff00003800000 */
[----:B------:R-:W-:Y:S01]  /*0370*/  STG.E.U8 desc[UR4][R4.64], R7 ;  /* 0x0000000704007986 */ /* 0x000fe2000c101104 */
[----:B------:R-:W-:Y:S05]  /*0380*/  EXIT ;  /* 0x000000000000794d */ /* 0x000fea0003800000 */
.L_x_0:
[----:B------:R-:W-:-:S00]  /*0390*/  BRA `(.L_x_0) ;  /* 0xfffffffc00fc7947 */ /* 0x000fc0000383ffff */
[----:B------:R-:W-:-:S00]  /*03a0*/  NOP ;  /* 0x0000000000007918 */ /* 0x000fc00000000000 */
        /* <DEDUP_REMOVED lines=13> */
.L_x_1:


//--------------------- .nv.constant0.triton_poi_fused_max_pool2d_with_indices_4 --------------------------
	.section	.nv.constant0.triton_poi_fused_max_pool2d_with_indices_4,"a",@progbits
	.sectionflags	@""
	.align	4
.nv.constant0.triton_poi_fused_max_pool2d_with_indices_4:
	.zero		556
